	.headerflags	@"EF_CUDA_TEXMODE_UNIFIED EF_CUDA_64BIT_ADDRESS EF_CUDA_ACCELERATORS EF_CUDA_SM90 EF_CUDA_VIRTUAL_SM(EF_CUDA_SM90)"
	.elftype	@"ET_EXEC"


//--------------------- .nv.info                  --------------------------
	.section	.nv.info,"",@"SHT_CUDA_INFO"
	.align	4


	//----- nvinfo : EIATTR_REGCOUNT
	.align		4
        /*0000*/ 	.byte	0x04, 0x2f
        /*0002*/ 	.short	(.L_3 - .L_2)
	.align		4
.L_2:
        /*0004*/ 	.word	index@(triton_poi_fused__native_batch_norm_legit_no_training_mean_native_batch_norm_backward_29)
        /*0008*/ 	.word	0x00000017


	//----- nvinfo : EIATTR_MIN_STACK_SIZE
	.align		4
.L_3:
        /*000c*/ 	.byte	0x04, 0x12
        /*000e*/ 	.short	(.L_5 - .L_4)
	.align		4
.L_4:
        /*0010*/ 	.word	index@(triton_poi_fused__native_batch_norm_legit_no_training_mean_native_batch_norm_backward_29)
        /*0014*/ 	.word	0x00000000


	//----- nvinfo : EIATTR_FRAME_SIZE
	.align		4
.L_5:
        /*0018*/ 	.byte	0x04, 0x11
        /*001a*/ 	.short	(.L_7 - .L_6)
	.align		4
.L_6:
        /*001c*/ 	.word	index@(triton_poi_fused__native_batch_norm_legit_no_training_mean_native_batch_norm_backward_29)
        /*0020*/ 	.word	0x00000000


	//----- nvinfo : EIATTR_MIN_STACK_SIZE
	.align		4
.L_7:
        /*0024*/ 	.byte	0x04, 0x12
        /*0026*/ 	.short	(.L_9 - .L_8)
	.align		4
.L_8:
        /*0028*/ 	.word	index@(triton_poi_fused__native_batch_norm_legit_no_training_mean_native_batch_norm_backward_29)
        /*002c*/ 	.word	0x00000000
.L_9:


//--------------------- .nv.info.triton_poi_fused__native_batch_norm_legit_no_training_mean_native_batch_norm_backward_29 --------------------------
	.section	.nv.info.triton_poi_fused__native_batch_norm_legit_no_training_mean_native_batch_norm_backward_29,"",@"SHT_CUDA_INFO"
	.sectionflags	@""
	.align	4


	//----- nvinfo : EIATTR_CUDA_API_VERSION
	.align		4
        /*0000*/ 	.byte	0x04, 0x37
        /*0002*/ 	.short	(.L_11 - .L_10)
.L_10:
        /*0004*/ 	.word	0x0000007c


	//----- nvinfo : EIATTR_KPARAM_INFO
	.align		4
.L_11:
        /*0008*/ 	.byte	0x04, 0x17
        /*000a*/ 	.short	(.L_13 - .L_12)
.L_12:
        /*000c*/ 	.word	0x00000000
        /*0010*/ 	.short	0x0007
        /*0012*/ 	.short	0x0038
        /*0014*/ 	.byte	0x00, 0xf0, 0x11, 0x00


	//----- nvinfo : EIATTR_KPARAM_INFO
	.align		4
.L_13:
        /*0018*/ 	.byte	0x04, 0x17
        /*001a*/ 	.short	(.L_15 - .L_14)
.L_14:
        /*001c*/ 	.word	0x00000000
        /*0020*/ 	.short	0x0006
        /*0022*/ 	.short	0x0030
        /*0024*/ 	.byte	0x00, 0xf4, 0x21, 0x00


	//----- nvinfo : EIATTR_KPARAM_INFO
	.align		4
.L_15:
        /*0028*/ 	.byte	0x04, 0x17
        /*002a*/ 	.short	(.L_17 - .L_16)
.L_16:
        /*002c*/ 	.word	0x00000000
        /*0030*/ 	.short	0x0005
        /*0032*/ 	.short	0x0028
        /*0034*/ 	.byte	0x00, 0xf4, 0x21, 0x00


	//----- nvinfo : EIATTR_KPARAM_INFO
	.align		4
.L_17:
        /*0038*/ 	.byte	0x04, 0x17
        /*003a*/ 	.short	(.L_19 - .L_18)
.L_18:
        /*003c*/ 	.word	0x00000000
        /*0040*/ 	.short	0x0004
        /*0042*/ 	.short	0x0020
        /*0044*/ 	.byte	0x00, 0xf4, 0x21, 0x00


	//----- nvinfo : EIATTR_KPARAM_INFO
	.align		4
.L_19:
        /*0048*/ 	.byte	0x04, 0x17
        /*004a*/ 	.short	(.L_21 - .L_20)
.L_20:
        /*004c*/ 	.word	0x00000000
        /*0050*/ 	.short	0x0003
        /*0052*/ 	.short	0x0018
        /*0054*/ 	.byte	0x00, 0xf4, 0x21, 0x00


	//----- nvinfo : EIATTR_KPARAM_INFO
	.align		4
.L_21:
        /*0058*/ 	.byte	0x04, 0x17
        /*005a*/ 	.short	(.L_23 - .L_22)
.L_22:
        /*005c*/ 	.word	0x00000000
        /*0060*/ 	.short	0x0002
        /*0062*/ 	.short	0x0010
        /*0064*/ 	.byte	0x00, 0xf4, 0x21, 0x00


	//----- nvinfo : EIATTR_KPARAM_INFO
	.align		4
.L_23:
        /*0068*/ 	.byte	0x04, 0x17
        /*006a*/ 	.short	(.L_25 - .L_24)
.L_24:
        /*006c*/ 	.word	0x00000000
        /*0070*/ 	.short	0x0001
        /*0072*/ 	.short	0x0008
        /*0074*/ 	.byte	0x00, 0xf4, 0x21, 0x00


	//----- nvinfo : EIATTR_KPARAM_INFO
	.align		4
.L_25:
        /*0078*/ 	.byte	0x04, 0x17
        /*007a*/ 	.short	(.L_27 - .L_26)
.L_26:
        /*007c*/ 	.word	0x00000000
        /*0080*/ 	.short	0x0000
        /*0082*/ 	.short	0x0000
        /*0084*/ 	.byte	0x00, 0xf4, 0x21, 0x00


	//----- nvinfo : EIATTR_SPARSE_MMA_MASK
	.align		4
.L_27:
        /*0088*/ 	.byte	0x03, 0x50
        /*008a*/ 	.short	0x0000


	//----- nvinfo : EIATTR_MAXREG_COUNT
	.align		4
        /*008c*/ 	.byte	0x03, 0x1b
        /*008e*/ 	.short	0x00ff


	//----- nvinfo : EIATTR_EXIT_INSTR_OFFSETS
	.align		4
        /*0090*/ 	.byte	0x04, 0x1c
        /*0092*/ 	.short	(.L_29 - .L_28)


	//   ....[0]....
.L_28:
        /*0094*/ 	.word	0x000003a0


	//   ....[1]....
        /*0098*/ 	.word	0x000003c0


	//----- nvinfo : EIATTR_REQNTID
	.align		4
.L_29:
        /*009c*/ 	.byte	0x04, 0x10
        /*009e*/ 	.short	(.L_31 - .L_30)
.L_30:
        /*00a0*/ 	.word	0x00000080
        /*00a4*/ 	.word	0x00000001
        /*00a8*/ 	.word	0x00000001


	//----- nvinfo : EIATTR_CBANK_PARAM_SIZE
	.align		4
.L_31:
        /*00ac*/ 	.byte	0x03, 0x19
        /*00ae*/ 	.short	0x003c


	//----- nvinfo : EIATTR_PARAM_CBANK
	.align		4
        /*00b0*/ 	.byte	0x04, 0x0a
        /*00b2*/ 	.short	(.L_33 - .L_32)
	.align		4
.L_32:
        /*00b4*/ 	.word	index@(.nv.constant0.triton_poi_fused__native_batch_norm_legit_no_training_mean_native_batch_norm_backward_29)
        /*00b8*/ 	.short	0x0210
        /*00ba*/ 	.short	0x003c


	//----- nvinfo : EIATTR_SW_WAR
	.align		4
.L_33:
        /*00bc*/ 	.byte	0x04, 0x36
        /*00be*/ 	.short	(.L_35 - .L_34)
.L_34:
        /*00c0*/ 	.word	0x00000008
.L_35:


//--------------------- .nv.callgraph             --------------------------
	.section	.nv.callgraph,"",@"SHT_CUDA_CALLGRAPH"
	.align	4
	.sectionentsize	8
	.align		4
        /*0000*/ 	.word	0x00000000
	.align		4
        /*0004*/ 	.word	0xffffffff
	.align		4
        /*0008*/ 	.word	0x00000000
	.align		4
        /*000c*/ 	.word	0xfffffffe
	.align		4
        /*0010*/ 	.word	0x00000000
	.align		4
        /*0014*/ 	.word	0xfffffffd
	.align		4
        /*0018*/ 	.word	0x00000000
	.align		4
        /*001c*/ 	.word	0xfffffffc


//--------------------- .nv.constant4             --------------------------
	.section	.nv.constant4,"a",@progbits
	.align	8
	.align		8
.nv.constant4:
        /*0000*/ 	.dword	_$_str
	.align		8
        /*0008*/ 	.dword	_$_str_$_2


//--------------------- .text.triton_poi_fused__native_batch_norm_legit_no_training_mean_native_batch_norm_backward_29 --------------------------
	.section	.text.triton_poi_fused__native_batch_norm_legit_no_training_mean_native_batch_norm_backward_29,"ax",@progbits
	.align	128
        .global         triton_poi_fused__native_batch_norm_legit_no_training_mean_native_batch_norm_backward_29
        .type           triton_poi_fused__native_batch_norm_legit_no_training_mean_native_batch_norm_backward_29,@function
        .size           triton_poi_fused__native_batch_norm_legit_no_training_mean_native_batch_norm_backward_29,(.L_x_1 - triton_poi_fused__native_batch_norm_legit_no_training_mean_native_batch_norm_backward_29)
        .other          triton_poi_fused__native_batch_norm_legit_no_training_mean_native_batch_norm_backward_29,@"STO_CUDA_ENTRY STV_DEFAULT"
triton_poi_fused__native_batch_norm_legit_no_training_mean_native_batch_norm_backward_29:
.text.triton_poi_fused__native_batch_norm_legit_no_training_mean_native_batch_norm_backward_29:
[----:B------:R-:W0:Y:S01]  /*0000*/  LDC R1, c[0x0][0x28] ;  /* 0x00000a00ff017b82 */ /* 0x000e220000000800 */
[----:B------:R-:W1:Y:S07]  /*0010*/  S2R R0, SR_TID.X ;  /* 0x0000000000007919 */ /* 0x000e6e0000002100 */
[----:B------:R-:W2:Y:S01]  /*0020*/  LDC.64 R10, c[0x0][0x220] ;  /* 0x00008800ff0a7b82 */ /* 0x000ea20000000a00 */
[----:B------:R-:W-:Y:S01]  /*0030*/  HFMA2.MMA R4, -RZ, RZ, 0, 0 ;  /* 0x00000000ff047435 */ /* 0x000fe200000001ff */
[----:B------:R-:W-:Y:S01]  /*0040*/  ULDC.64 UR4, c[0x0][0x208] ;  /* 0x0000820000047ab9 */ /* 0x000fe20000000a00 */
[----:B------:R-:W3:Y:S05]  /*0050*/  S2R R3, SR_CTAID.X ;  /* 0x0000000000037919 */ /* 0x000eea0000002500 */
[----:B------:R-:W4:Y:S08]  /*0060*/  LDC.64 R12, c[0x0][0x210] ;  /* 0x00008400ff0c7b82 */ /* 0x000f300000000a00 */
[----:B------:R-:W5:Y:S08]  /*0070*/  LDC.64 R14, c[0x0][0x218] ;  /* 0x00008600ff0e7b82 */ /* 0x000f700000000a00 */
[----:B------:R-:W5:Y:S01]  /*0080*/  LDC.64 R6, c[0x0][0x228] ;  /* 0x00008a00ff067b82 */ /* 0x000f620000000a00 */
[----:B-1----:R-:W-:-:S02]  /*0090*/  LOP3.LUT R0, R0, 0x7f, RZ, 0xc0, !PT ;  /* 0x0000007f00007812 */ /* 0x002fc400078ec0ff */
[----:B---3--:R-:W-:Y:S02]  /*00a0*/  SHF.R.S32.HI R2, RZ, 0x18, R3 ;  /* 0x00000018ff027819 */ /* 0x008fe40000011403 */
[----:B------:R-:W-:Y:S02]  /*00b0*/  LEA R0, R3, R0, 0x7 ;  /* 0x0000000003007211 */ /* 0x000fe400078e38ff */
[----:B------:R-:W-:Y:S02]  /*00c0*/  SGXT R3, R2, 0x1 ;  /* 0x000000010203781a */ /* 0x000fe40000000200 */
[----:B------:R-:W-:Y:S02]  /*00d0*/  ISETP.GE.AND P2, PT, R0, 0x200, PT ;  /* 0x000002000000780c */ /* 0x000fe40003f46270 */
[----:B------:R-:W-:-:S04]  /*00e0*/  LEA.HI R3, R3, R0, RZ, 0x7 ;  /* 0x0000000003037211 */ /* 0x000fc800078f38ff */
[----:B------:R-:W-:-:S04]  /*00f0*/  LOP3.LUT R3, R3, 0xffffff80, RZ, 0xc0, !PT ;  /* 0xffffff8003037812 */ /* 0x000fc800078ec0ff */
[----:B------:R-:W-:Y:S02]  /*0100*/  IADD3 R17, R0, -R3, RZ ;  /* 0x8000000300117210 */ /* 0x000fe40007ffe0ff */
[----:B------:R-:W-:Y:S01]  /*0110*/  SHF.L.U32 R5, R0, 0x2, RZ ;  /* 0x0000000200057819 */ /* 0x000fe200000006ff */
[----:B------:R-:W1:Y:S02]  /*0120*/  LDC.64 R2, c[0x0][0x230] ;  /* 0x00008c00ff027b82 */ /* 0x000e640000000a00 */
[----:B--2---:R-:W-:-:S05]  /*0130*/  IMAD.WIDE R10, R17, 0x4, R10 ;  /* 0x00000004110a7825 */ /* 0x004fca00078e020a */
[----:B------:R2:W3:Y:S01]  /*0140*/  @!P2 LDG.E.EL R4, desc[UR4][R10.64] ;  /* 0x000000040a04a981 */ /* 0x0004e2000c2e1900 */
[----:B------:R-:W-:Y:S01]  /*0150*/  CS2R R18, SRZ ;  /* 0x0000000000127805 */ /* 0x000fe2000001ff00 */
[----:B----4-:R-:W-:Y:S01]  /*0160*/  IMAD.WIDE R12, R5, 0x4, R12 ;  /* 0x00000004050c7825 */ /* 0x010fe200078e020c */
[----:B------:R-:W-:-:S04]  /*0170*/  CS2R R8, SRZ ;  /* 0x0000000000087805 */ /* 0x000fc8000001ff00 */
[----:B------:R-:W4:Y:S04]  /*0180*/  @!P2 LDG.E.EL R18, desc[UR4][R12.64] ;  /* 0x000000040c12a981 */ /* 0x000f28000c2e1900 */
[----:B------:R-:W4:Y:S01]  /*0190*/  @!P2 LDG.E.EL R19, desc[UR4][R12.64+0x4] ;  /* 0x000004040c13a981 */ /* 0x000f22000c2e1900 */
[----:B------:R-:W-:-:S03]  /*01a0*/  MOV R5, RZ ;  /* 0x000000ff00057202 */ /* 0x000fc60000000f00 */
[----:B------:R-:W4:Y:S01]  /*01b0*/  @!P2 LDG.E.EL R9, desc[UR4][R12.64+0x8] ;  /* 0x000008040c09a981 */ /* 0x000f22000c2e1900 */
[----:B-----5:R-:W-:-:S03]  /*01c0*/  IMAD.WIDE R14, R17, 0x4, R14 ;  /* 0x00000004110e7825 */ /* 0x020fc600078e020e */
[----:B------:R5:W4:Y:S01]  /*01d0*/  @!P2 LDG.E.EL R5, desc[UR4][R12.64+0xc] ;  /* 0x00000c040c05a981 */ /* 0x000b22000c2e1900 */
[C---:B0-----:R-:W-:Y:S01]  /*01e0*/  IMAD.WIDE R6, R17.reuse, 0x4, R6 ;  /* 0x0000000411067825 */ /* 0x041fe200078e0206 */
[----:B--2---:R-:W-:Y:S02]  /*01f0*/  CS2R R10, SRZ ;  /* 0x00000000000a7805 */ /* 0x004fe4000001ff00 */
[----:B------:R-:W2:Y:S01]  /*0200*/  @!P2 LDG.E.EL R8, desc[UR4][R14.64] ;  /* 0x000000040e08a981 */ /* 0x000ea2000c2e1900 */
[----:B-1----:R-:W-:Y:S02]  /*0210*/  IMAD.WIDE R16, R17, 0x4, R2 ;  /* 0x0000000411107825 */ /* 0x002fe400078e0202 */
[----:B------:R-:W0:Y:S01]  /*0220*/  LDC.64 R2, c[0x0][0x238] ;  /* 0x00008e00ff027b82 */ /* 0x000e220000000a00 */
[----:B------:R1:W2:Y:S04]  /*0230*/  @!P2 LDG.E.EL R10, desc[UR4][R6.64] ;  /* 0x00000004060aa981 */ /* 0x0002a8000c2e1900 */
[----:B------:R-:W2:Y:S01]  /*0240*/  @!P2 LDG.E.EL R11, desc[UR4][R16.64] ;  /* 0x00000004100ba981 */ /* 0x000ea2000c2e1900 */
[----:B-----5:R-:W-:-:S02]  /*0250*/  HFMA2.MMA R12, -RZ, RZ, 1.625, 0 ;  /* 0x3e800000ff0c7435 */ /* 0x020fc400000001ff */
[----:B-1----:R-:W1:Y:S01]  /*0260*/  LDC.64 R6, c[0x0][0x240] ;  /* 0x00009000ff067b82 */ /* 0x002e620000000a00 */
[----:B0-----:R-:W-:-:S04]  /*0270*/  IMAD.WIDE R2, R0, 0x4, R2 ;  /* 0x0000000400027825 */ /* 0x001fc800078e0202 */
[----:B-1----:R-:W-:-:S04]  /*0280*/  IMAD.WIDE R6, R0, 0x4, R6 ;  /* 0x0000000400067825 */ /* 0x002fc800078e0206 */
[----:B---3--:R-:W-:-:S04]  /*0290*/  FADD R4, R4, 9.9999997473787516356e-06 ;  /* 0x3727c5ac04047421 */ /* 0x008fc80000000000 */
[----:B------:R-:W0:Y:S01]  /*02a0*/  MUFU.SQRT R20, R4 ;  /* 0x0000000400147308 */ /* 0x000e220000002000 */
[----:B----4-:R-:W-:-:S04]  /*02b0*/  FADD R18, R19, R18 ;  /* 0x0000001213127221 */ /* 0x010fc80000000000 */
[----:B------:R-:W-:Y:S01]  /*02c0*/  FADD R18, R18, R9 ;  /* 0x0000000912127221 */ /* 0x000fe20000000000 */
[----:B0-----:R-:W-:-:S03]  /*02d0*/  FSETP.GT.AND P0, PT, R20, 8.50705917302346158658e+37, PT ;  /* 0x7e8000001400780b */ /* 0x001fc60003f04000 */
[----:B------:R-:W-:Y:S01]  /*02e0*/  FADD R5, R18, R5 ;  /* 0x0000000512057221 */ /* 0x000fe20000000000 */
[----:B------:R-:W-:Y:S02]  /*02f0*/  FSETP.GEU.AND P1, PT, R20, 1.175494350822287508e-38, PT ;  /* 0x008000001400780b */ /* 0x000fe40003f2e000 */
[----:B------:R-:W-:Y:S01]  /*0300*/  FSEL R9, R12, 1, P0 ;  /* 0x3f8000000c097808 */ /* 0x000fe20000000000 */
[----:B--2---:R-:W-:-:S06]  /*0310*/  FFMA R5, R5, 0.25, -R8 ;  /* 0x3e80000005057823 */ /* 0x004fcc0000000808 */
[----:B------:R-:W-:-:S04]  /*0320*/  @P0 FMUL R20, R20, 0.25 ;  /* 0x3e80000014140820 */ /* 0x000fc80000400000 */
[----:B------:R-:W-:Y:S01]  /*0330*/  @!P1 FMUL R9, R9, 16777216 ;  /* 0x4b80000009099820 */ /* 0x000fe20000400000 */
[----:B------:R-:W-:-:S06]  /*0340*/  @!P1 FMUL R20, R20, 16777216 ;  /* 0x4b80000014149820 */ /* 0x000fcc0000400000 */
[----:B------:R-:W0:Y:S02]  /*0350*/  MUFU.RCP R20, R20 ;  /* 0x0000001400147308 */ /* 0x000e240000001000 */
[----:B0-----:R-:W-:-:S04]  /*0360*/  FMUL R9, R20, R9 ;  /* 0x0000000914097220 */ /* 0x001fc80000400000 */
[----:B------:R-:W-:-:S04]  /*0370*/  FMUL R4, R5, R9 ;  /* 0x0000000905047220 */ /* 0x000fc80000400000 */
[----:B------:R-:W-:-:S05]  /*0380*/  FFMA R11, R4, R10, R11 ;  /* 0x0000000a040b7223 */ /* 0x000fca000000000b */
[----:B------:R0:W-:Y:S02]  /*0390*/  @!P2 STG.E desc[UR4][R2.64], R11 ;  /* 0x0000000b0200a986 */ /* 0x0001e4000c101904 */
[----:B0-----:R-:W-:Y:S05]  /*03a0*/  @P2 EXIT ;  /* 0x000000000000294d */ /* 0x001fea0003800000 */
[----:B------:R-:W-:Y:S01]  /*03b0*/  STG.E desc[UR4][R6.64], R5 ;  /* 0x0000000506007986 */ /* 0x000fe2000c101904 */
[----:B------:R-:W-:Y:S05]  /*03c0*/  EXIT ;  /* 0x000000000000794d */ /* 0x000fea0003800000 */
.L_x_0:
[----:B------:R-:W-:-:S00]  /*03d0*/  BRA `(.L_x_0) ;  /* 0xfffffffc00fc7947 */ /* 0x000fc0000383ffff */
[----:B------:R-:W-:-:S00]  /*03e0*/  NOP ;  /* 0x0000000000007918 */ /* 0x000fc00000000000 */
        /* <DEDUP_REMOVED lines=9> */
.L_x_1:


//--------------------- .nv.global.init           --------------------------
	.section	.nv.global.init,"aw",@progbits
.nv.global.init:
	.type		_$_str,@object
	.size		_$_str,(_$_str_$_2 - _$_str)
_$_str:
        /*0000*/ 	.byte	0x5f, 0x5f, 0x43, 0x55, 0x44, 0x41, 0x5f, 0x46, 0x54, 0x5a, 0x00
	.type		_$_str_$_2,@object
	.size		_$_str_$_2,(.L_1 - _$_str_$_2)
_$_str_$_2:
        /*000b*/ 	.byte	0x5f, 0x5f, 0x43, 0x55, 0x44, 0x41, 0x5f, 0x50, 0x52, 0x45, 0x43, 0x5f, 0x53, 0x51, 0x52, 0x54
        /*001b*/ 	.byte	0x00
.L_1:


//--------------------- .nv.constant0.triton_poi_fused__native_batch_norm_legit_no_training_mean_native_batch_norm_backward_29 --------------------------
	.section	.nv.constant0.triton_poi_fused__native_batch_norm_legit_no_training_mean_native_batch_norm_backward_29,"a",@progbits
	.sectionflags	@""
	.align	4
.nv.constant0.triton_poi_fused__native_batch_norm_legit_no_training_mean_native_batch_norm_backward_29:
	.zero		588
